	.headerflags	@"EF_CUDA_TEXMODE_UNIFIED EF_CUDA_64BIT_ADDRESS EF_CUDA_ACCELERATORS EF_CUDA_SM90 EF_CUDA_VIRTUAL_SM(EF_CUDA_SM90)"
	.elftype	@"ET_EXEC"


//--------------------- .nv.info                  --------------------------
	.section	.nv.info,"",@"SHT_CUDA_INFO"
	.align	4


	//----- nvinfo : EIATTR_REGCOUNT
	.align		4
        /*0000*/ 	.byte	0x04, 0x2f
        /*0002*/ 	.short	(.L_1 - .L_0)
	.align		4
.L_0:
        /*0004*/ 	.word	index@(triton_poi_fused__unsafe_index_add_0)
        /*0008*/ 	.word	0x00000028


	//----- nvinfo : EIATTR_MIN_STACK_SIZE
	.align		4
.L_1:
        /*000c*/ 	.byte	0x04, 0x12
        /*000e*/ 	.short	(.L_3 - .L_2)
	.align		4
.L_2:
        /*0010*/ 	.word	index@(triton_poi_fused__unsafe_index_add_0)
        /*0014*/ 	.word	0x00000000


	//----- nvinfo : EIATTR_FRAME_SIZE
	.align		4
.L_3:
        /*0018*/ 	.byte	0x04, 0x11
        /*001a*/ 	.short	(.L_5 - .L_4)
	.align		4
.L_4:
        /*001c*/ 	.word	index@(triton_poi_fused__unsafe_index_add_0)
        /*0020*/ 	.word	0x00000000


	//----- nvinfo : EIATTR_MIN_STACK_SIZE
	.align		4
.L_5:
        /*0024*/ 	.byte	0x04, 0x12
        /*0026*/ 	.short	(.L_7 - .L_6)
	.align		4
.L_6:
        /*0028*/ 	.word	index@(triton_poi_fused__unsafe_index_add_0)
        /*002c*/ 	.word	0x00000000
.L_7:


//--------------------- .nv.info.triton_poi_fused__unsafe_index_add_0 --------------------------
	.section	.nv.info.triton_poi_fused__unsafe_index_add_0,"",@"SHT_CUDA_INFO"
	.sectionflags	@""
	.align	4


	//----- nvinfo : EIATTR_CUDA_API_VERSION
	.align		4
        /*0000*/ 	.byte	0x04, 0x37
        /*0002*/ 	.short	(.L_9 - .L_8)
.L_8:
        /*0004*/ 	.word	0x0000007c


	//----- nvinfo : EIATTR_KPARAM_INFO
	.align		4
.L_9:
        /*0008*/ 	.byte	0x04, 0x17
        /*000a*/ 	.short	(.L_11 - .L_10)
.L_10:
        /*000c*/ 	.word	0x00000000
        /*0010*/ 	.short	0x0004
        /*0012*/ 	.short	0x001c
        /*0014*/ 	.byte	0x00, 0xf0, 0x11, 0x00


	//----- nvinfo : EIATTR_KPARAM_INFO
	.align		4
.L_11:
        /*0018*/ 	.byte	0x04, 0x17
        /*001a*/ 	.short	(.L_13 - .L_12)
.L_12:
        /*001c*/ 	.word	0x00000000
        /*0020*/ 	.short	0x0003
        /*0022*/ 	.short	0x0018
        /*0024*/ 	.byte	0x00, 0xf0, 0x11, 0x00


	//----- nvinfo : EIATTR_KPARAM_INFO
	.align		4
.L_13:
        /*0028*/ 	.byte	0x04, 0x17
        /*002a*/ 	.short	(.L_15 - .L_14)
.L_14:
        /*002c*/ 	.word	0x00000000
        /*0030*/ 	.short	0x0002
        /*0032*/ 	.short	0x0010
        /*0034*/ 	.byte	0x00, 0xf4, 0x21, 0x00


	//----- nvinfo : EIATTR_KPARAM_INFO
	.align		4
.L_15:
        /*0038*/ 	.byte	0x04, 0x17
        /*003a*/ 	.short	(.L_17 - .L_16)
.L_16:
        /*003c*/ 	.word	0x00000000
        /*0040*/ 	.short	0x0001
        /*0042*/ 	.short	0x0008
        /*0044*/ 	.byte	0x00, 0xf4, 0x21, 0x00


	//----- nvinfo : EIATTR_KPARAM_INFO
	.align		4
.L_17:
        /*0048*/ 	.byte	0x04, 0x17
        /*004a*/ 	.short	(.L_19 - .L_18)
.L_18:
        /*004c*/ 	.word	0x00000000
        /*0050*/ 	.short	0x0000
        /*0052*/ 	.short	0x0000
        /*0054*/ 	.byte	0x00, 0xf4, 0x21, 0x00


	//----- nvinfo : EIATTR_SPARSE_MMA_MASK
	.align		4
.L_19:
        /*0058*/ 	.byte	0x03, 0x50
        /*005a*/ 	.short	0x0000


	//----- nvinfo : EIATTR_MAXREG_COUNT
	.align		4
        /*005c*/ 	.byte	0x03, 0x1b
        /*005e*/ 	.short	0x00ff


	//----- nvinfo : EIATTR_EXIT_INSTR_OFFSETS
	.align		4
        /*0060*/ 	.byte	0x04, 0x1c
        /*0062*/ 	.short	(.L_21 - .L_20)


	//   ....[0]....
.L_20:
        /*0064*/ 	.word	0x00000ee0


	//   ....[1]....
        /*0068*/ 	.word	0x00000f40


	//----- nvinfo : EIATTR_REQNTID
	.align		4
.L_21:
        /*006c*/ 	.byte	0x04, 0x10
        /*006e*/ 	.short	(.L_23 - .L_22)
.L_22:
        /*0070*/ 	.word	0x00000100
        /*0074*/ 	.word	0x00000001
        /*0078*/ 	.word	0x00000001


	//----- nvinfo : EIATTR_CBANK_PARAM_SIZE
	.align		4
.L_23:
        /*007c*/ 	.byte	0x03, 0x19
        /*007e*/ 	.short	0x0020


	//----- nvinfo : EIATTR_PARAM_CBANK
	.align		4
        /*0080*/ 	.byte	0x04, 0x0a
        /*0082*/ 	.short	(.L_25 - .L_24)
	.align		4
.L_24:
        /*0084*/ 	.word	index@(.nv.constant0.triton_poi_fused__unsafe_index_add_0)
        /*0088*/ 	.short	0x0210
        /*008a*/ 	.short	0x0020


	//----- nvinfo : EIATTR_SW_WAR
	.align		4
.L_25:
        /*008c*/ 	.byte	0x04, 0x36
        /*008e*/ 	.short	(.L_27 - .L_26)
.L_26:
        /*0090*/ 	.word	0x00000008
.L_27:


//--------------------- .nv.callgraph             --------------------------
	.section	.nv.callgraph,"",@"SHT_CUDA_CALLGRAPH"
	.align	4
	.sectionentsize	8
	.align		4
        /*0000*/ 	.word	0x00000000
	.align		4
        /*0004*/ 	.word	0xffffffff
	.align		4
        /*0008*/ 	.word	0x00000000
	.align		4
        /*000c*/ 	.word	0xfffffffe
	.align		4
        /*0010*/ 	.word	0x00000000
	.align		4
        /*0014*/ 	.word	0xfffffffd
	.align		4
        /*0018*/ 	.word	0x00000000
	.align		4
        /*001c*/ 	.word	0xfffffffc


//--------------------- .text.triton_poi_fused__unsafe_index_add_0 --------------------------
	.section	.text.triton_poi_fused__unsafe_index_add_0,"ax",@progbits
	.sectionflags	@"SHF_BARRIERS=1"
	.align	128
        .global         triton_poi_fused__unsafe_index_add_0
        .type           triton_poi_fused__unsafe_index_add_0,@function
        .size           triton_poi_fused__unsafe_index_add_0,(.L_x_1 - triton_poi_fused__unsafe_index_add_0)
        .other          triton_poi_fused__unsafe_index_add_0,@"STO_CUDA_ENTRY STV_DEFAULT"
triton_poi_fused__unsafe_index_add_0:
.text.triton_poi_fused__unsafe_index_add_0:
[----:B------:R-:W0:Y:S01]  /*0000*/  LDC R1, c[0x0][0x28] ;  /* 0x00000a00ff017b82 */ /* 0x000e220000000800 */
[----:B------:R-:W1:Y:S07]  /*0010*/  S2R R11, SR_TID.X ;  /* 0x00000000000b7919 */ /* 0x000e6e0000002100 */
[----:B------:R-:W2:Y:S01]  /*0020*/  LDC.64 R16, c[0x0][0x210] ;  /* 0x00008400ff107b82 */ /* 0x000ea20000000a00 */
[----:B------:R-:W-:Y:S01]  /*0030*/  IMAD.MOV.U32 R24, RZ, RZ, RZ ;  /* 0x000000ffff187224 */ /* 0x000fe200078e00ff */
[----:B------:R-:W-:Y:S01]  /*0040*/  CS2R R12, SRZ ;  /* 0x00000000000c7805 */ /* 0x000fe2000001ff00 */
[----:B------:R-:W3:Y:S01]  /*0050*/  S2R R2, SR_CTAID.X ;  /* 0x0000000000027919 */ /* 0x000ee20000002500 */
[----:B------:R-:W-:Y:S01]  /*0060*/  CS2R R14, SRZ ;  /* 0x00000000000e7805 */ /* 0x000fe2000001ff00 */
[----:B------:R-:W-:Y:S01]  /*0070*/  IMAD.MOV.U32 R29, RZ, RZ, RZ ;  /* 0x000000ffff1d7224 */ /* 0x000fe200078e00ff */
[----:B------:R-:W-:Y:S01]  /*0080*/  ULDC.64 UR6, c[0x0][0x208] ;  /* 0x0000820000067ab9 */ /* 0x000fe20000000a00 */
[----:B------:R-:W4:Y:S01]  /*0090*/  S2R R9, SR_CTAID.Y ;  /* 0x0000000000097919 */ /* 0x000f220000002600 */
[----:B------:R-:W5:Y:S01]  /*00a0*/  LDC.64 R26, c[0x0][0x218] ;  /* 0x00008600ff1a7b82 */ /* 0x000f620000000a00 */
[----:B-1----:R-:W-:-:S02]  /*00b0*/  IMAD.SHL.U32 R5, R11, 0x4, RZ ;  /* 0x000000040b057824 */ /* 0x002fc400078e00ff */
[----:B---3--:R-:W-:Y:S01]  /*00c0*/  IMAD.SHL.U32 R0, R2, 0x40, RZ ;  /* 0x0000004002007824 */ /* 0x008fe200078e00ff */
[----:B------:R-:W-:-:S04]  /*00d0*/  SHF.R.S32.HI R4, RZ, 0x19, R2 ;  /* 0x00000019ff047819 */ /* 0x000fc80000011402 */
[----:B------:R-:W-:Y:S02]  /*00e0*/  LOP3.LUT R35, R0, 0x3c, R5, 0xf8, !PT ;  /* 0x0000003c00237812 */ /* 0x000fe400078ef805 */
[----:B------:R-:W-:Y:S02]  /*00f0*/  SGXT R4, R4, 0x1 ;  /* 0x000000010404781a */ /* 0x000fe40000000200 */
[----:B------:R-:W-:Y:S02]  /*0100*/  LOP3.LUT R3, R35, 0x1, RZ, 0xfc, !PT ;  /* 0x0000000123037812 */ /* 0x000fe400078efcff */
[----:B------:R-:W-:Y:S02]  /*0110*/  SHF.R.S32.HI R2, RZ, 0x1f, R35 ;  /* 0x0000001fff027819 */ /* 0x000fe40000011423 */
[----:B------:R-:W-:Y:S02]  /*0120*/  LEA.HI R7, R4, R3, RZ, 0x6 ;  /* 0x0000000304077211 */ /* 0x000fe400078f30ff */
[----:B------:R-:W-:-:S02]  /*0130*/  LEA.HI R2, R2, R35, RZ, 0x6 ;  /* 0x0000002302027211 */ /* 0x000fc400078f30ff */
[----:B------:R-:W-:Y:S02]  /*0140*/  LOP3.LUT R8, R7, 0xffffffc0, RZ, 0xc0, !PT ;  /* 0xffffffc007087812 */ /* 0x000fe400078ec0ff */
[----:B------:R-:W-:Y:S02]  /*0150*/  SHF.R.S32.HI R6, RZ, 0x6, R2 ;  /* 0x00000006ff067819 */ /* 0x000fe40000011402 */
[----:B------:R-:W-:Y:S02]  /*0160*/  IADD3 R8, R3, -R8, RZ ;  /* 0x8000000803087210 */ /* 0x000fe40007ffe0ff */
[----:B------:R-:W-:Y:S02]  /*0170*/  LOP3.LUT R2, R2, 0xffffffc0, RZ, 0xc0, !PT ;  /* 0xffffffc002027812 */ /* 0x000fe400078ec0ff */
[----:B------:R-:W-:Y:S02]  /*0180*/  I2FP.F32.S32 R8, R8 ;  /* 0x0000000800087245 */ /* 0x000fe40000201400 */
[----:B------:R-:W-:Y:S01]  /*0190*/  I2FP.F32.S32 R6, R6 ;  /* 0x0000000600067245 */ /* 0x000fe20000201400 */
[----:B------:R-:W-:Y:S01]  /*01a0*/  IMAD.IADD R2, R35, 0x1, -R2 ;  /* 0x0000000123027824 */ /* 0x000fe200078e0a02 */
[----:B------:R-:W-:Y:S01]  /*01b0*/  SHF.R.U32.HI R3, RZ, 0x4, R11 ;  /* 0x00000004ff037819 */ /* 0x000fe2000001160b */
[----:B------:R-:W-:-:S02]  /*01c0*/  FMUL R8, R8, 0.0625 ;  /* 0x3d80000008087820 */ /* 0x000fc40000400000 */
[----:B------:R-:W-:Y:S01]  /*01d0*/  FMUL R6, R6, 0.0625 ;  /* 0x3d80000006067820 */ /* 0x000fe20000400000 */
[----:B------:R-:W-:Y:S02]  /*01e0*/  I2FP.F32.S32 R2, R2 ;  /* 0x0000000200027245 */ /* 0x000fe40000201400 */
[----:B------:R-:W-:Y:S01]  /*01f0*/  SGXT.U32 R3, R3, 0x4 ;  /* 0x000000040303781a */ /* 0x000fe20000000000 */
[----:B------:R1:W-:Y:S02]  /*0200*/  F2I.TRUNC.NTZ R37, R6 ;  /* 0x0000000600257305 */ /* 0x0003e4000020f100 */
[----:B------:R-:W-:Y:S01]  /*0210*/  FMUL R7, R2, 0.0625 ;  /* 0x3d80000002077820 */ /* 0x000fe20000400000 */
[----:B----4-:R-:W-:-:S05]  /*0220*/  IMAD.SHL.U32 R2, R9, 0x40, RZ ;  /* 0x0000004009027824 */ /* 0x010fca00078e00ff */
[----:B------:R-:W3:Y:S01]  /*0230*/  F2I.TRUNC.NTZ R8, R8 ;  /* 0x0000000800087305 */ /* 0x000ee2000020f100 */
[----:B-1----:R-:W-:-:S04]  /*0240*/  LOP3.LUT R6, R2, R3, RZ, 0xfc, !PT ;  /* 0x0000000302067212 */ /* 0x002fc800078efcff */
[C---:B------:R-:W-:Y:S01]  /*0250*/  ISETP.GE.AND P0, PT, R6.reuse, 0x200, PT ;  /* 0x000002000600780c */ /* 0x040fe20003f06270 */
[----:B------:R-:W-:Y:S02]  /*0260*/  IMAD R11, R6, 0x1000, R35 ;  /* 0x00001000060b7824 */ /* 0x000fe400078e0223 */
[----:B------:R3:W1:Y:S02]  /*0270*/  F2I.TRUNC.NTZ R10, R7 ;  /* 0x00000007000a7305 */ /* 0x000664000020f100 */
[----:B---3--:R-:W-:-:S05]  /*0280*/  IMAD R7, R37, 0x4, R8 ;  /* 0x0000000425077824 */ /* 0x008fca00078e0208 */
[----:B------:R-:W-:Y:S02]  /*0290*/  LEA R19, R6, R7, 0x4 ;  /* 0x0000000706137211 */ /* 0x000fe400078e20ff */
[----:B-1----:R-:W-:Y:S01]  /*02a0*/  LEA R23, R37, R10, 0x2 ;  /* 0x0000000a25177211 */ /* 0x002fe200078e10ff */
[----:B-----5:R-:W-:-:S04]  /*02b0*/  IMAD.WIDE R10, R11, 0x4, R26 ;  /* 0x000000040b0a7825 */ /* 0x020fc800078e021a */
[----:B------:R-:W-:Y:S01]  /*02c0*/  IMAD R9, R6, 0x10, R23 ;  /* 0x0000001006097824 */ /* 0x000fe200078e0217 */
[----:B------:R-:W3:Y:S01]  /*02d0*/  @!P0 LDG.E.EL.128 R12, desc[UR6][R10.64] ;  /* 0x000000060a0c8981 */ /* 0x000ee2000c2e1d00 */
[----:B--2---:R-:W-:-:S04]  /*02e0*/  IMAD.WIDE R18, R19, 0x4, R16 ;  /* 0x0000000413127825 */ /* 0x004fc800078e0210 */
[----:B------:R-:W-:Y:S01]  /*02f0*/  IMAD.WIDE R8, R9, 0x4, R16 ;  /* 0x0000000409087825 */ /* 0x000fe200078e0210 */
[----:B------:R-:W3:Y:S04]  /*0300*/  @!P0 LDG.E.EL R24, desc[UR6][R18.64] ;  /* 0x0000000612188981 */ /* 0x000ee8000c2e1900 */
[----:B------:R1:W2:Y:S01]  /*0310*/  @!P0 LDG.E.EL R29, desc[UR6][R8.64] ;  /* 0x00000006081d8981 */ /* 0x0002a2000c2e1900 */
[----:B------:R-:W-:-:S04]  /*0320*/  LOP3.LUT R21, R35, 0x2, RZ, 0xfc, !PT ;  /* 0x0000000223157812 */ /* 0x000fc800078efcff */
[----:B------:R-:W-:Y:S02]  /*0330*/  LEA.HI R20, R4, R21, RZ, 0x6 ;  /* 0x0000001504147211 */ /* 0x000fe400078f30ff */
[----:B------:R-:W-:Y:S02]  /*0340*/  LOP3.LUT R25, R35, 0x3, RZ, 0xfc, !PT ;  /* 0x0000000323197812 */ /* 0x000fe400078efcff */
[----:B------:R-:W-:Y:S02]  /*0350*/  LOP3.LUT R20, R20, 0xffffffc0, RZ, 0xc0, !PT ;  /* 0xffffffc014147812 */ /* 0x000fe400078ec0ff */
[----:B------:R-:W-:-:S03]  /*0360*/  LEA.HI R4, R4, R25, RZ, 0x6 ;  /* 0x0000001904047211 */ /* 0x000fc600078f30ff */
[----:B------:R-:W-:Y:S01]  /*0370*/  IMAD.IADD R20, R21, 0x1, -R20 ;  /* 0x0000000115147824 */ /* 0x000fe200078e0a14 */
[----:B------:R-:W-:-:S04]  /*0380*/  LOP3.LUT R4, R4, 0xffffffc0, RZ, 0xc0, !PT ;  /* 0xffffffc004047812 */ /* 0x000fc800078ec0ff */
[----:B------:R-:W-:Y:S01]  /*0390*/  I2FP.F32.S32 R20, R20 ;  /* 0x0000001400147245 */ /* 0x000fe20000201400 */
[----:B------:R-:W-:-:S04]  /*03a0*/  IMAD.IADD R4, R25, 0x1, -R4 ;  /* 0x0000000119047824 */ /* 0x000fc800078e0a04 */
[----:B------:R-:W-:Y:S01]  /*03b0*/  FMUL R20, R20, 0.0625 ;  /* 0x3d80000014147820 */ /* 0x000fe20000400000 */
[----:B------:R-:W-:-:S05]  /*03c0*/  I2FP.F32.S32 R4, R4 ;  /* 0x0000000400047245 */ /* 0x000fca0000201400 */
[----:B------:R-:W4:Y:S01]  /*03d0*/  F2I.TRUNC.NTZ R20, R20 ;  /* 0x0000001400147305 */ /* 0x000f22000020f100 */
[----:B------:R-:W-:-:S07]  /*03e0*/  FMUL R4, R4, 0.0625 ;  /* 0x3d80000004047820 */ /* 0x000fce0000400000 */
[----:B------:R-:W5:Y:S01]  /*03f0*/  F2I.TRUNC.NTZ R4, R4 ;  /* 0x0000000400047305 */ /* 0x000f62000020f100 */
[----:B------:R-:W-:Y:S01]  /*0400*/  LOP3.LUT R28, R2, 0x10, R3, 0xfe, !PT ;  /* 0x00000010021c7812 */ /* 0x000fe200078efe03 */
[----:B0---4-:R-:W-:-:S03]  /*0410*/  IMAD R21, R37, 0x4, R20 ;  /* 0x0000000425157824 */ /* 0x011fc600078e0214 */
[----:B------:R-:W-:Y:S02]  /*0420*/  ISETP.GE.AND P1, PT, R28, 0x200, PT ;  /* 0x000002001c00780c */ /* 0x000fe40003f26270 */
[----:B-1----:R-:W-:Y:S01]  /*0430*/  LEA R9, R6, R21, 0x4 ;  /* 0x0000001506097211 */ /* 0x002fe200078e20ff */
[----:B------:R-:W-:Y:S02]  /*0440*/  IMAD.MOV.U32 R33, RZ, RZ, RZ ;  /* 0x000000ffff217224 */ /* 0x000fe400078e00ff */
[----:B-----5:R-:W-:Y:S01]  /*0450*/  IMAD R37, R37, 0x4, R4 ;  /* 0x0000000425257824 */ /* 0x020fe200078e0204 */
[----:B------:R-:W-:Y:S01]  /*0460*/  LOP3.LUT R34, R2, 0x20, R3, 0xfe, !PT ;  /* 0x0000002002227812 */ /* 0x000fe200078efe03 */
[----:B------:R-:W-:Y:S01]  /*0470*/  IMAD.WIDE R8, R9, 0x4, R16 ;  /* 0x0000000409087825 */ /* 0x000fe200078e0210 */
[----:B------:R-:W-:Y:S02]  /*0480*/  LEA R25, R28, R23, 0x4 ;  /* 0x000000171c197211 */ /* 0x000fe400078e20ff */
[----:B------:R-:W-:Y:S01]  /*0490*/  LOP3.LUT R32, R2, 0x30, R3, 0xfe, !PT ;  /* 0x0000003002207812 */ /* 0x000fe200078efe03 */
[----:B------:R-:W-:Y:S01]  /*04a0*/  IMAD R11, R6, 0x10, R37 ;  /* 0x00000010060b7824 */ /* 0x000fe200078e0225 */
[----:B------:R-:W-:Y:S01]  /*04b0*/  ISETP.GE.AND P2, PT, R34, 0x200, PT ;  /* 0x000002002200780c */ /* 0x000fe20003f46270 */
[----:B------:R0:W4:Y:S01]  /*04c0*/  @!P0 LDG.E.EL R33, desc[UR6][R8.64] ;  /* 0x0000000608218981 */ /* 0x000122000c2e1900 */
[----:B------:R-:W-:Y:S01]  /*04d0*/  CS2R R18, SRZ ;  /* 0x0000000000127805 */ /* 0x000fe2000001ff00 */
[----:B------:R-:W-:Y:S01]  /*04e0*/  IMAD.WIDE R10, R11, 0x4, R16 ;  /* 0x000000040b0a7825 */ /* 0x000fe200078e0210 */
[----:B------:R-:W-:-:S03]  /*04f0*/  ISETP.GE.AND P3, PT, R32, 0x200, PT ;  /* 0x000002002000780c */ /* 0x000fc60003f66270 */
[----:B------:R-:W-:Y:S01]  /*0500*/  IMAD R4, R34, 0x10, R23 ;  /* 0x0000001022047824 */ /* 0x000fe200078e0217 */
[----:B------:R1:W5:Y:S01]  /*0510*/  @!P0 LDG.E.EL R18, desc[UR6][R10.64] ;  /* 0x000000060a128981 */ /* 0x000362000c2e1900 */
[----:B0-----:R-:W-:Y:S01]  /*0520*/  IMAD.WIDE R8, R25, 0x4, R16 ;  /* 0x0000000419087825 */ /* 0x001fe200078e0210 */
[----:B------:R-:W-:-:S03]  /*0530*/  CS2R R30, SRZ ;  /* 0x00000000001e7805 */ /* 0x000fc6000001ff00 */
[----:B------:R-:W-:Y:S01]  /*0540*/  IMAD R25, R32, 0x10, R23 ;  /* 0x0000001020197824 */ /* 0x000fe200078e0217 */
[----:B------:R0:W5:Y:S01]  /*0550*/  @!P1 LDG.E.EL R19, desc[UR6][R8.64] ;  /* 0x0000000608139981 */ /* 0x000162000c2e1900 */
[----:B-1----:R-:W-:-:S04]  /*0560*/  IMAD.WIDE R10, R4, 0x4, R16 ;  /* 0x00000004040a7825 */ /* 0x002fc800078e0210 */
[----:B------:R-:W-:Y:S01]  /*0570*/  IMAD.MOV.U32 R23, RZ, RZ, RZ ;  /* 0x000000ffff177224 */ /* 0x000fe200078e00ff */
[----:B------:R1:W5:Y:S01]  /*0580*/  @!P2 LDG.E.EL R31, desc[UR6][R10.64] ;  /* 0x000000060a1fa981 */ /* 0x000362000c2e1900 */
[----:B0-----:R-:W-:Y:S01]  /*0590*/  IMAD.WIDE R8, R25, 0x4, R16 ;  /* 0x0000000419087825 */ /* 0x001fe200078e0210 */
[----:B------:R-:W-:-:S03]  /*05a0*/  LEA R25, R28, R7, 0x4 ;  /* 0x000000071c197211 */ /* 0x000fc600078e20ff */
[----:B------:R-:W-:Y:S01]  /*05b0*/  IMAD.MOV.U32 R6, RZ, RZ, RZ ;  /* 0x000000ffff067224 */ /* 0x000fe200078e00ff */
[----:B------:R0:W5:Y:S01]  /*05c0*/  @!P3 LDG.E.EL R23, desc[UR6][R8.64] ;  /* 0x000000060817b981 */ /* 0x000162000c2e1900 */
[----:B------:R-:W-:Y:S01]  /*05d0*/  IMAD R4, R34, 0x10, R7 ;  /* 0x0000001022047824 */ /* 0x000fe200078e0207 */
[----:B------:R-:W-:Y:S01]  /*05e0*/  LEA R7, R32, R7, 0x4 ;  /* 0x0000000720077211 */ /* 0x000fe200078e20ff */
[----:B-1----:R-:W-:-:S04]  /*05f0*/  IMAD.WIDE R10, R25, 0x4, R16 ;  /* 0x00000004190a7825 */ /* 0x002fc800078e0210 */
[----:B------:R-:W-:Y:S01]  /*0600*/  IMAD.MOV.U32 R20, RZ, RZ, RZ ;  /* 0x000000ffff147224 */ /* 0x000fe200078e00ff */
[----:B------:R1:W5:Y:S01]  /*0610*/  @!P1 LDG.E.EL R6, desc[UR6][R10.64] ;  /* 0x000000060a069981 */ /* 0x000362000c2e1900 */
[----:B0-----:R-:W-:-:S04]  /*0620*/  IMAD.WIDE R8, R4, 0x4, R16 ;  /* 0x0000000404087825 */ /* 0x001fc800078e0210 */
[----:B------:R-:W-:Y:S01]  /*0630*/  IMAD.MOV.U32 R4, RZ, RZ, RZ ;  /* 0x000000ffff047224 */ /* 0x000fe200078e00ff */
[----:B------:R0:W5:Y:S01]  /*0640*/  @!P2 LDG.E.EL R20, desc[UR6][R8.64] ;  /* 0x000000060814a981 */ /* 0x000162000c2e1900 */
[----:B------:R-:W-:Y:S02]  /*0650*/  IMAD R25, R28, 0x10, R21 ;  /* 0x000000101c197824 */ /* 0x000fe400078e0215 */
[----:B-1----:R-:W-:Y:S01]  /*0660*/  IMAD.WIDE R10, R7, 0x4, R16 ;  /* 0x00000004070a7825 */ /* 0x002fe200078e0210 */
[----:B------:R-:W-:-:S03]  /*0670*/  HFMA2.MMA R7, -RZ, RZ, 0, 0 ;  /* 0x00000000ff077435 */ /* 0x000fc600000001ff */
[----:B------:R-:W-:Y:S01]  /*0680*/  IMAD R22, R34, 0x10, R21 ;  /* 0x0000001022167824 */ /* 0x000fe200078e0215 */
[----:B------:R1:W5:Y:S01]  /*0690*/  @!P3 LDG.E.EL R4, desc[UR6][R10.64] ;  /* 0x000000060a04b981 */ /* 0x000362000c2e1900 */
[----:B0-----:R-:W-:-:S04]  /*06a0*/  IMAD.WIDE R8, R25, 0x4, R16 ;  /* 0x0000000419087825 */ /* 0x001fc800078e0210 */
[----:B-1----:R-:W-:Y:S01]  /*06b0*/  IMAD.WIDE R10, R22, 0x4, R16 ;  /* 0x00000004160a7825 */ /* 0x002fe200078e0210 */
[----:B------:R-:W-:Y:S01]  /*06c0*/  LEA R22, R32, R21, 0x4 ;  /* 0x0000001520167211 */ /* 0x000fe200078e20ff */
[----:B------:R0:W5:Y:S02]  /*06d0*/  @!P1 LDG.E.EL R7, desc[UR6][R8.64] ;  /* 0x0000000608079981 */ /* 0x000164000c2e1900 */
[----:B------:R-:W-:Y:S02]  /*06e0*/  IMAD.MOV.U32 R25, RZ, RZ, RZ ;  /* 0x000000ffff197224 */ /* 0x000fe400078e00ff */
[----:B------:R-:W-:-:S04]  /*06f0*/  IMAD.MOV.U32 R21, RZ, RZ, RZ ;  /* 0x000000ffff157224 */ /* 0x000fc800078e00ff */
[----:B------:R1:W5:Y:S01]  /*0700*/  @!P2 LDG.E.EL R25, desc[UR6][R10.64] ;  /* 0x000000060a19a981 */ /* 0x000362000c2e1900 */
[----:B0-----:R-:W-:-:S05]  /*0710*/  IMAD.WIDE R8, R22, 0x4, R16 ;  /* 0x0000000416087825 */ /* 0x001fca00078e0210 */
[----:B------:R0:W5:Y:S01]  /*0720*/  @!P3 LDG.E.EL R21, desc[UR6][R8.64] ;  /* 0x000000060815b981 */ /* 0x000162000c2e1900 */
[----:B-1----:R-:W-:Y:S02]  /*0730*/  CS2R R10, SRZ ;  /* 0x00000000000a7805 */ /* 0x002fe4000001ff00 */
[----:B0-----:R-:W-:Y:S01]  /*0740*/  CS2R R8, SRZ ;  /* 0x0000000000087805 */ /* 0x001fe2000001ff00 */
[----:B---3--:R-:W-:Y:S01]  /*0750*/  FADD R24, R24, R13 ;  /* 0x0000000d18187221 */ /* 0x008fe20000000000 */
[----:B------:R-:W-:Y:S02]  /*0760*/  IMAD R13, R28, 0x1000, R35 ;  /* 0x000010001c0d7824 */ /* 0x000fe400078e0223 */
[----:B--2---:R-:W-:Y:S02]  /*0770*/  FADD R22, R29, R12 ;  /* 0x0000000c1d167221 */ /* 0x004fe40000000000 */
[----:B------:R-:W-:-:S05]  /*0780*/  IMAD.WIDE R12, R13, 0x4, R26 ;  /* 0x000000040d0c7825 */ /* 0x000fca00078e021a */
[----:B------:R0:W2:Y:S01]  /*0790*/  @!P1 LDG.E.EL.128 R8, desc[UR6][R12.64] ;  /* 0x000000060c089981 */ /* 0x0000a2000c2e1d00 */
[----:B------:R-:W-:Y:S01]  /*07a0*/  LEA R29, R28, R37, 0x4 ;  /* 0x000000251c1d7211 */ /* 0x000fe200078e20ff */
[----:B------:R-:W-:-:S04]  /*07b0*/  IMAD R36, R34, 0x1000, R35 ;  /* 0x0000100022247824 */ /* 0x000fc800078e0223 */
[----:B------:R-:W-:-:S04]  /*07c0*/  IMAD.WIDE R28, R29, 0x4, R16 ;  /* 0x000000041d1c7825 */ /* 0x000fc800078e0210 */
[----:B0-----:R-:W-:Y:S01]  /*07d0*/  IMAD R13, R32, 0x1000, R35 ;  /* 0x00001000200d7824 */ /* 0x001fe200078e0223 */
[----:B------:R0:W3:Y:S01]  /*07e0*/  @!P1 LDG.E.EL R30, desc[UR6][R28.64] ;  /* 0x000000061c1e9981 */ /* 0x0000e2000c2e1900 */
[----:B------:R-:W-:Y:S01]  /*07f0*/  LEA R35, R34, R37, 0x4 ;  /* 0x0000002522237211 */ /* 0x000fe200078e20ff */
[----:B0-----:R-:W-:Y:S02]  /*0800*/  IMAD R29, R32, 0x10, R37 ;  /* 0x00000010201d7824 */ /* 0x001fe400078e0225 */
[----:B------:R-:W-:-:S04]  /*0810*/  IMAD.WIDE R36, R36, 0x4, R26 ;  /* 0x0000000424247825 */ /* 0x000fc800078e021a */
[----:B------:R-:W-:Y:S01]  /*0820*/  IMAD.WIDE R26, R13, 0x4, R26 ;  /* 0x000000040d1a7825 */ /* 0x000fe200078e021a */
[----:B------:R-:W-:-:S03]  /*0830*/  CS2R R12, SRZ ;  /* 0x00000000000c7805 */ /* 0x000fc6000001ff00 */
[----:B------:R-:W-:Y:S02]  /*0840*/  IMAD.MOV.U32 R34, RZ, RZ, RZ ;  /* 0x000000ffff227224 */ /* 0x000fe400078e00ff */
[----:B------:R-:W-:-:S04]  /*0850*/  IMAD.WIDE R28, R29, 0x4, R16 ;  /* 0x000000041d1c7825 */ /* 0x000fc800078e0210 */
[----:B----4-:R-:W-:Y:S01]  /*0860*/  FADD R32, R33, R14 ;  /* 0x0000000e21207221 */ /* 0x010fe20000000000 */
[----:B-----5:R-:W-:Y:S01]  /*0870*/  FADD R33, R18, R15 ;  /* 0x0000000f12217221 */ /* 0x020fe20000000000 */
[----:B------:R-:W-:-:S06]  /*0880*/  CS2R R14, SRZ ;  /* 0x00000000000e7805 */ /* 0x000fcc000001ff00 */
[----:B------:R0:W4:Y:S02]  /*0890*/  @!P2 LDG.E.EL.128 R12, desc[UR6][R36.64] ;  /* 0x00000006240ca981 */ /* 0x000124000c2e1d00 */
[----:B0-----:R-:W-:Y:S01]  /*08a0*/  IMAD.WIDE R36, R35, 0x4, R16 ;  /* 0x0000000423247825 */ /* 0x001fe200078e0210 */
[----:B------:R-:W-:Y:S02]  /*08b0*/  CS2R R16, SRZ ;  /* 0x0000000000107805 */ /* 0x000fe4000001ff00 */
[----:B------:R-:W-:Y:S02]  /*08c0*/  MOV R35, RZ ;  /* 0x000000ff00237202 */ /* 0x000fe40000000f00 */
[----:B------:R-:W5:Y:S04]  /*08d0*/  @!P2 LDG.E.EL R34, desc[UR6][R36.64] ;  /* 0x000000062422a981 */ /* 0x000f68000c2e1900 */
[----:B------:R-:W3:Y:S01]  /*08e0*/  @!P3 LDG.E.EL R35, desc[UR6][R28.64] ;  /* 0x000000061c23b981 */ /* 0x000ee2000c2e1900 */
[----:B--2---:R-:W-:Y:S01]  /*08f0*/  FADD R8, R19, R8 ;  /* 0x0000000813087221 */ /* 0x004fe20000000000 */
[----:B------:R-:W-:-:S06]  /*0900*/  CS2R R18, SRZ ;  /* 0x0000000000127805 */ /* 0x000fcc000001ff00 */
[----:B------:R0:W2:Y:S02]  /*0910*/  @!P3 LDG.E.EL.128 R16, desc[UR6][R26.64] ;  /* 0x000000061a10b981 */ /* 0x0000a4000c2e1d00 */
[----:B0-----:R-:W0:Y:S01]  /*0920*/  S2R R26, SR_TID.X ;  /* 0x00000000001a7919 */ /* 0x001e220000002100 */
[----:B------:R-:W1:Y:S01]  /*0930*/  S2UR UR5, SR_CgaCtaId ;  /* 0x00000000000579c3 */ /* 0x000e620000008800 */
[----:B------:R-:W-:Y:S01]  /*0940*/  UMOV UR4, 0x400 ;  /* 0x0000040000047882 */ /* 0x000fe20000000000 */
[----:B------:R-:W-:Y:S01]  /*0950*/  FADD R6, R6, R9 ;  /* 0x0000000906067221 */ /* 0x000fe20000000000 */
[----:B-1----:R-:W-:Y:S01]  /*0960*/  UPRMT UR4, UR5, 0x654, UR4 ;  /* 0x0000065405047896 */ /* 0x002fe20008000004 */
[----:B0-----:R-:W-:Y:S01]  /*0970*/  IMAD.SHL.U32 R36, R26, 0x100, RZ ;  /* 0x000001001a247824 */ /* 0x001fe200078e00ff */
[----:B------:R-:W-:-:S04]  /*0980*/  SHF.R.U32.HI R37, RZ, 0x4, R26 ;  /* 0x00000004ff257819 */ /* 0x000fc8000001161a */
[----:B------:R-:W-:Y:S02]  /*0990*/  SGXT.U32 R37, R37, 0x4 ;  /* 0x000000042525781a */ /* 0x000fe40000000000 */
[----:B------:R-:W-:-:S04]  /*09a0*/  LOP3.LUT R36, R36, 0xf00, RZ, 0xc0, !PT ;  /* 0x00000f0024247812 */ /* 0x000fc800078ec0ff */
[C---:B------:R-:W-:Y:S02]  /*09b0*/  LOP3.LUT R37, R36.reuse, R37, RZ, 0xfc, !PT ;  /* 0x0000002524257212 */ /* 0x040fe400078efcff */
[C---:B------:R-:W-:Y:S02]  /*09c0*/  LEA.HI R28, R36.reuse, UR4, RZ, 0x1e ;  /* 0x00000004241c7c11 */ /* 0x040fe4000f8ff0ff */
[----:B------:R-:W-:-:S03]  /*09d0*/  LOP3.LUT R27, R36, 0x40, RZ, 0xfc, !PT ;  /* 0x00000040241b7812 */ /* 0x000fc600078efcff */
[----:B------:R-:W-:Y:S01]  /*09e0*/  IMAD R9, R37, 0x4, R28 ;  /* 0x0000000425097824 */ /* 0x000fe200078e021c */
[----:B------:R-:W-:-:S04]  /*09f0*/  LEA.HI R28, R27, UR4, RZ, 0x1e ;  /* 0x000000041b1c7c11 */ /* 0x000fc8000f8ff0ff */
[----:B------:R-:W-:Y:S02]  /*0a00*/  LEA R27, R37, R28, 0x2 ;  /* 0x0000001c251b7211 */ /* 0x000fe400078e10ff */
[C---:B------:R-:W-:Y:S02]  /*0a10*/  LOP3.LUT R28, R36.reuse, 0x80, RZ, 0xfc, !PT ;  /* 0x00000080241c7812 */ /* 0x040fe400078efcff */
[----:B------:R-:W-:Y:S02]  /*0a20*/  LOP3.LUT R36, R36, 0xc0, RZ, 0xfc, !PT ;  /* 0x000000c024247812 */ /* 0x000fe400078efcff */
[----:B------:R-:W-:Y:S02]  /*0a30*/  LEA.HI R28, R28, UR4, RZ, 0x1e ;  /* 0x000000041c1c7c11 */ /* 0x000fe4000f8ff0ff */
[----:B------:R-:W-:-:S03]  /*0a40*/  LEA.HI R36, R36, UR4, RZ, 0x1e ;  /* 0x0000000424247c11 */ /* 0x000fc6000f8ff0ff */
[C---:B------:R-:W-:Y:S02]  /*0a50*/  IMAD R29, R37.reuse, 0x4, R28 ;  /* 0x00000004251d7824 */ /* 0x040fe400078e021c */
[----:B------:R-:W-:Y:S01]  /*0a60*/  IMAD R28, R37, 0x4, R36 ;  /* 0x00000004251c7824 */ /* 0x000fe200078e0224 */
[----:B------:R-:W-:Y:S01]  /*0a70*/  STS [R9], R22 ;  /* 0x0000001609007388 */ /* 0x000fe20000000800 */
[----:B------:R-:W-:Y:S01]  /*0a80*/  FADD R10, R7, R10 ;  /* 0x0000000a070a7221 */ /* 0x000fe20000000000 */
[----:B---3--:R-:W-:Y:S02]  /*0a90*/  FADD R11, R30, R11 ;  /* 0x0000000b1e0b7221 */ /* 0x008fe40000000000 */
[----:B------:R-:W-:Y:S01]  /*0aa0*/  STS [R27+0x100], R24 ;  /* 0x000100181b007388 */ /* 0x000fe20000000800 */
[----:B----4-:R-:W-:Y:S01]  /*0ab0*/  FADD R12, R31, R12 ;  /* 0x0000000c1f0c7221 */ /* 0x010fe20000000000 */
[----:B------:R-:W-:Y:S02]  /*0ac0*/  FADD R20, R20, R13 ;  /* 0x0000000d14147221 */ /* 0x000fe40000000000 */
[----:B------:R-:W-:Y:S01]  /*0ad0*/  STS [R29+0x200], R32 ;  /* 0x000200201d007388 */ /* 0x000fe20000000800 */
[----:B------:R-:W-:-:S03]  /*0ae0*/  FADD R14, R25, R14 ;  /* 0x0000000e190e7221 */ /* 0x000fc60000000000 */
[----:B------:R-:W-:Y:S01]  /*0af0*/  STS [R28+0x300], R33 ;  /* 0x000300211c007388 */ /* 0x000fe20000000800 */
[----:B-----5:R-:W-:-:S03]  /*0b00*/  FADD R15, R34, R15 ;  /* 0x0000000f220f7221 */ /* 0x020fc60000000000 */
[----:B------:R-:W-:Y:S04]  /*0b10*/  STS [R9+0x40], R8 ;  /* 0x0000400809007388 */ /* 0x000fe80000000800 */
[----:B------:R0:W-:Y:S04]  /*0b20*/  STS [R27+0x140], R6 ;  /* 0x000140061b007388 */ /* 0x0001e80000000800 */
[----:B------:R1:W-:Y:S01]  /*0b30*/  STS [R29+0x240], R10 ;  /* 0x0002400a1d007388 */ /* 0x0003e20000000800 */
[----:B------:R-:W-:-:S03]  /*0b40*/  SHF.L.U32 R7, R26, 0x2, RZ ;  /* 0x000000021a077819 */ /* 0x000fc600000006ff */
[----:B------:R3:W-:Y:S04]  /*0b50*/  STS [R28+0x340], R11 ;  /* 0x0003400b1c007388 */ /* 0x0007e80000000800 */
[----:B------:R4:W-:Y:S04]  /*0b60*/  STS [R9+0x80], R12 ;  /* 0x0000800c09007388 */ /* 0x0009e80000000800 */
[----:B------:R5:W-:Y:S04]  /*0b70*/  STS [R27+0x180], R20 ;  /* 0x000180141b007388 */ /* 0x000be80000000800 */
[----:B------:R-:W-:Y:S01]  /*0b80*/  STS [R29+0x280], R14 ;  /* 0x0002800e1d007388 */ /* 0x000fe20000000800 */
[----:B0-----:R-:W-:-:S03]  /*0b90*/  LOP3.LUT R6, R7, 0x3fc, RZ, 0xc0, !PT ;  /* 0x000003fc07067812 */ /* 0x001fc600078ec0ff */
[----:B------:R-:W-:Y:S01]  /*0ba0*/  STS [R28+0x380], R15 ;  /* 0x0003800f1c007388 */ /* 0x000fe20000000800 */
[C---:B------:R-:W-:Y:S02]  /*0bb0*/  LOP3.LUT R7, R6.reuse, 0x400, RZ, 0xfc, !PT ;  /* 0x0000040006077812 */ /* 0x040fe400078efcff */
[----:B------:R-:W-:Y:S02]  /*0bc0*/  LOP3.LUT R8, R6, 0x800, RZ, 0xfc, !PT ;  /* 0x0000080006087812 */ /* 0x000fe400078efcff */
[----:B------:R-:W-:Y:S02]  /*0bd0*/  SHF.R.U32.HI R7, RZ, 0x2, R7 ;  /* 0x00000002ff077819 */ /* 0x000fe40000011607 */
[----:B-1----:R-:W-:Y:S02]  /*0be0*/  SHF.R.U32.HI R10, RZ, 0x2, R8 ;  /* 0x00000002ff0a7819 */ /* 0x002fe40000011608 */
[----:B------:R-:W-:Y:S02]  /*0bf0*/  LOP3.LUT R26, R26, 0xf0, RZ, 0xc0, !PT ;  /* 0x000000f01a1a7812 */ /* 0x000fe400078ec0ff */
[----:B------:R-:W-:-:S02]  /*0c00*/  LOP3.LUT R8, R7, 0x1f0, RZ, 0xc0, !PT ;  /* 0x000001f007087812 */ /* 0x000fc400078ec0ff */
[----:B------:R-:W-:Y:S01]  /*0c10*/  LOP3.LUT R10, R10, 0x2f0, RZ, 0xc0, !PT ;  /* 0x000002f00a0a7812 */ /* 0x000fe200078ec0ff */
[----:B------:R-:W-:Y:S02]  /*0c20*/  VIADD R7, R26, UR4 ;  /* 0x000000041a077c36 */ /* 0x000fe40008000000 */
[----:B---3--:R-:W-:Y:S01]  /*0c30*/  VIADD R11, R8, UR4 ;  /* 0x00000004080b7c36 */ /* 0x008fe20008000000 */
[----:B------:R-:W-:Y:S01]  /*0c40*/  IADD3 R13, R10, UR4, RZ ;  /* 0x000000040a0d7c10 */ /* 0x000fe2000fffe0ff */
[C---:B------:R-:W-:Y:S02]  /*0c50*/  IMAD R8, R6.reuse, 0x4, R7 ;  /* 0x0000000406087824 */ /* 0x040fe400078e0207 */
[----:B----4-:R-:W-:Y:S01]  /*0c60*/  IMAD R12, R6, 0x4, R11 ;  /* 0x00000004060c7824 */ /* 0x010fe200078e020b */
[----:B------:R-:W-:-:S04]  /*0c70*/  LOP3.LUT R2, R2, 0x3c, R5, 0xf8, !PT ;  /* 0x0000003c02027812 */ /* 0x000fc800078ef805 */
[----:B------:R-:W-:-:S04]  /*0c80*/  SHF.R.S32.HI R7, RZ, 0x1f, R2 ;  /* 0x0000001fff077819 */ /* 0x000fc80000011402 */
[----:B-----5:R-:W-:-:S05]  /*0c90*/  LEA.HI R20, R7, R2, RZ, 0x7 ;  /* 0x0000000207147211 */ /* 0x020fca00078f38ff */
[----:B------:R-:W-:Y:S01]  /*0ca0*/  IMAD.SHL.U32 R7, R20, 0x1000, RZ ;  /* 0x0000100014077824 */ /* 0x000fe200078e00ff */
[----:B------:R-:W-:-:S04]  /*0cb0*/  ISETP.GE.AND P0, PT, R2, 0x200, PT ;  /* 0x000002000200780c */ /* 0x000fc80003f06270 */
[----:B------:R-:W-:Y:S01]  /*0cc0*/  LOP3.LUT R7, R7, 0xfff80000, RZ, 0xc0, !PT ;  /* 0xfff8000007077812 */ /* 0x000fe200078ec0ff */
[----:B--2---:R-:W-:Y:S01]  /*0cd0*/  FADD R16, R23, R16 ;  /* 0x0000001017107221 */ /* 0x004fe20000000000 */
[----:B------:R-:W-:Y:S01]  /*0ce0*/  FADD R4, R4, R17 ;  /* 0x0000001104047221 */ /* 0x000fe20000000000 */
[----:B------:R-:W-:Y:S01]  /*0cf0*/  FADD R22, R21, R18 ;  /* 0x0000001215167221 */ /* 0x000fe20000000000 */
[----:B------:R-:W-:Y:S02]  /*0d00*/  FADD R35, R35, R19 ;  /* 0x0000001323237221 */ /* 0x000fe40000000000 */
[----:B------:R0:W-:Y:S04]  /*0d10*/  STS [R9+0xc0], R16 ;  /* 0x0000c01009007388 */ /* 0x0001e80000000800 */
[----:B------:R1:W-:Y:S04]  /*0d20*/  STS [R27+0x1c0], R4 ;  /* 0x0001c0041b007388 */ /* 0x0003e80000000800 */
[----:B------:R2:W-:Y:S04]  /*0d30*/  STS [R29+0x2c0], R22 ;  /* 0x0002c0161d007388 */ /* 0x0005e80000000800 */
[----:B------:R-:W-:Y:S01]  /*0d40*/  STS [R28+0x3c0], R35 ;  /* 0x0003c0231c007388 */ /* 0x000fe20000000800 */
[----:B0-----:R-:W-:Y:S01]  /*0d50*/  LEA R16, R6, R13, 0x2 ;  /* 0x0000000d06107211 */ /* 0x001fe200078e10ff */
[----:B-1----:R-:W0:Y:S08]  /*0d60*/  LDC.64 R4, c[0x0][0x220] ;  /* 0x00008800ff047b82 */ /* 0x002e300000000a00 */
[----:B------:R-:W-:Y:S01]  /*0d70*/  BAR.SYNC.DEFER_BLOCKING 0x0 ;  /* 0x0000000000007b1d */ /* 0x000fe20000010000 */
[----:B------:R-:W-:-:S02]  /*0d80*/  LOP3.LUT R21, R20, 0xffffff80, RZ, 0xc0, !PT ;  /* 0xffffff8014157812 */ /* 0x000fc400078ec0ff */
[----:B------:R-:W-:-:S03]  /*0d90*/  LOP3.LUT R20, R6, 0xc00, RZ, 0xfc, !PT ;  /* 0x00000c0006147812 */ /* 0x000fc600078efcff */
[----:B------:R-:W1:Y:S04]  /*0da0*/  LDS.128 R8, [R8] ;  /* 0x0000000008087984 */ /* 0x000e680000000c00 */
[----:B------:R-:W3:Y:S04]  /*0db0*/  LDS.128 R12, [R12+0x1000] ;  /* 0x001000000c0c7984 */ /* 0x000ee80000000c00 */
[----:B------:R-:W4:Y:S01]  /*0dc0*/  LDS.128 R16, [R16+0x2000] ;  /* 0x0020000010107984 */ /* 0x000f220000000c00 */
[----:B------:R-:W-:Y:S02]  /*0dd0*/  IADD3 R2, R7, R2, -R21 ;  /* 0x0000000207027210 */ /* 0x000fe40007ffe815 */
[----:B------:R-:W-:-:S02]  /*0de0*/  SHF.R.U32.HI R20, RZ, 0x2, R20 ;  /* 0x00000002ff147819 */ /* 0x000fc40000011614 */
[----:B------:R-:W-:Y:S02]  /*0df0*/  LOP3.LUT R7, R0, R3, RZ, 0xfc, !PT ;  /* 0x0000000300077212 */ /* 0x000fe400078efcff */
[----:B------:R-:W-:Y:S02]  /*0e00*/  LOP3.LUT R21, R0, 0x10, R3, 0xfe, !PT ;  /* 0x0000001000157812 */ /* 0x000fe400078efe03 */
[----:B------:R-:W-:Y:S02]  /*0e10*/  LOP3.LUT R23, R0, 0x20, R3, 0xfe, !PT ;  /* 0x0000002000177812 */ /* 0x000fe400078efe03 */
[----:B------:R-:W-:Y:S01]  /*0e20*/  LOP3.LUT R20, R20, 0x3f0, RZ, 0xc0, !PT ;  /* 0x000003f014147812 */ /* 0x000fe200078ec0ff */
[--C-:B------:R-:W-:Y:S01]  /*0e30*/  IMAD R7, R7, 0x80, R2.reuse ;  /* 0x0000008007077824 */ /* 0x100fe200078e0202 */
[----:B------:R-:W-:Y:S01]  /*0e40*/  LEA R25, R21, R2, 0x7 ;  /* 0x0000000215197211 */ /* 0x000fe200078e38ff */
[----:B------:R-:W-:Y:S02]  /*0e50*/  IMAD R27, R23, 0x80, R2 ;  /* 0x00000080171b7824 */ /* 0x000fe400078e0202 */
[----:B--2---:R-:W-:-:S02]  /*0e60*/  VIADD R29, R20, UR4 ;  /* 0x00000004141d7c36 */ /* 0x004fc40008000000 */
[----:B0-----:R-:W-:-:S04]  /*0e70*/  IMAD.WIDE R20, R7, 0x4, R4 ;  /* 0x0000000407147825 */ /* 0x001fc800078e0204 */
[----:B------:R-:W-:-:S04]  /*0e80*/  IMAD.WIDE R22, R25, 0x4, R4 ;  /* 0x0000000419167825 */ /* 0x000fc800078e0204 */
[----:B------:R-:W-:Y:S01]  /*0e90*/  IMAD.WIDE R24, R27, 0x4, R4 ;  /* 0x000000041b187825 */ /* 0x000fe200078e0204 */
[----:B------:R-:W-:Y:S01]  /*0ea0*/  LEA R29, R6, R29, 0x2 ;  /* 0x0000001d061d7211 */ /* 0x000fe200078e10ff */
[----:B-1----:R0:W-:Y:S04]  /*0eb0*/  @!P0 STG.E.128 desc[UR6][R20.64], R8 ;  /* 0x0000000814008986 */ /* 0x0021e8000c101d06 */
[----:B---3--:R0:W-:Y:S04]  /*0ec0*/  @!P0 STG.E.128 desc[UR6][R22.64], R12 ;  /* 0x0000000c16008986 */ /* 0x0081e8000c101d06 */
[----:B----4-:R0:W-:Y:S02]  /*0ed0*/  @!P0 STG.E.128 desc[UR6][R24.64], R16 ;  /* 0x0000001018008986 */ /* 0x0101e4000c101d06 */
[----:B0-----:R-:W-:Y:S05]  /*0ee0*/  @P0 EXIT ;  /* 0x000000000000094d */ /* 0x001fea0003800000 */
[----:B------:R-:W0:Y:S01]  /*0ef0*/  LDS.128 R28, [R29+0x3000] ;  /* 0x003000001d1c7984 */ /* 0x000e220000000c00 */
[----:B------:R-:W-:-:S05]  /*0f00*/  LOP3.LUT R3, R0, 0x30, R3, 0xfe, !PT ;  /* 0x0000003000037812 */ /* 0x000fca00078efe03 */
[----:B------:R-:W-:-:S04]  /*0f10*/  IMAD R3, R3, 0x80, R2 ;  /* 0x0000008003037824 */ /* 0x000fc800078e0202 */
[----:B------:R-:W-:-:S05]  /*0f20*/  IMAD.WIDE R4, R3, 0x4, R4 ;  /* 0x0000000403047825 */ /* 0x000fca00078e0204 */
[----:B0-----:R-:W-:Y:S01]  /*0f30*/  STG.E.128 desc[UR6][R4.64], R28 ;  /* 0x0000001c04007986 */ /* 0x001fe2000c101d06 */
[----:B------:R-:W-:Y:S05]  /*0f40*/  EXIT ;  /* 0x000000000000794d */ /* 0x000fea0003800000 */
.L_x_0:
[----:B------:R-:W-:-:S00]  /*0f50*/  BRA `(.L_x_0) ;  /* 0xfffffffc00fc7947 */ /* 0x000fc0000383ffff */
[----:B------:R-:W-:-:S00]  /*0f60*/  NOP ;  /* 0x0000000000007918 */ /* 0x000fc00000000000 */
        /* <DEDUP_REMOVED lines=9> */
.L_x_1:


//--------------------- .nv.shared.triton_poi_fused__unsafe_index_add_0 --------------------------
	.section	.nv.shared.triton_poi_fused__unsafe_index_add_0,"aw",@nobits
	.sectionflags	@""
	.align	16
	.zero		1024


//--------------------- .nv.constant0.triton_poi_fused__unsafe_index_add_0 --------------------------
	.section	.nv.constant0.triton_poi_fused__unsafe_index_add_0,"a",@progbits
	.sectionflags	@""
	.align	4
.nv.constant0.triton_poi_fused__unsafe_index_add_0:
	.zero		560
